//
// Generated by NVIDIA NVVM Compiler
//
// Compiler Build ID: CL-36424714
// Cuda compilation tools, release 13.0, V13.0.88
// Based on NVVM 20.0.0
//

.version 9.0
.target sm_100
.address_size 64

	// .globl	_Z14matrixMulTiledPiS_S_i
// _ZZ14matrixMulTiledPiS_S_iE6tile_a has been demoted
// _ZZ14matrixMulTiledPiS_S_iE6tile_b has been demoted

.visible .entry _Z14matrixMulTiledPiS_S_i(
	.param .u64 .ptr .align 1 _Z14matrixMulTiledPiS_S_i_param_0,
	.param .u64 .ptr .align 1 _Z14matrixMulTiledPiS_S_i_param_1,
	.param .u64 .ptr .align 1 _Z14matrixMulTiledPiS_S_i_param_2,
	.param .u32 _Z14matrixMulTiledPiS_S_i_param_3
)
{
	.reg .pred 	%p<7>;
	.reg .b32 	%r<477>;
	.reg .b64 	%rd<40>;
	// demoted variable
	.shared .align 4 .b8 _ZZ14matrixMulTiledPiS_S_iE6tile_a[1024];
	// demoted variable
	.shared .align 4 .b8 _ZZ14matrixMulTiledPiS_S_iE6tile_b[1024];
	ld.param.u32 	%r41, [_Z14matrixMulTiledPiS_S_i_param_3];
	mov.u32 	%r1, %tid.x;
	mov.u32 	%r2, %tid.y;
	mov.u32 	%r43, %ctaid.y;
	shl.b32 	%r44, %r43, 4;
	add.s32 	%r3, %r44, %r2;
	mov.u32 	%r45, %ctaid.x;
	shl.b32 	%r4, %r45, 4;
	setp.lt.s32 	%p1, %r41, 1;
	mov.b32 	%r476, 0;
	@%p1 bra 	$L__BB0_9;
	mad.lo.s32 	%r463, %r41, %r3, %r1;
	shl.b32 	%r48, %r2, 6;
	mov.u32 	%r49, _ZZ14matrixMulTiledPiS_S_iE6tile_a;
	add.s32 	%r6, %r49, %r48;
	add.s32 	%r7, %r41, -1;
	shr.u32 	%r50, %r7, 4;
	add.s32 	%r8, %r50, 1;
	setp.lt.u32 	%p2, %r41, 49;
	mov.b32 	%r471, 0;
	mov.u32 	%r476, %r471;
	@%p2 bra 	$L__BB0_4;
	add.s32 	%r52, %r2, 16;
	mad.lo.s32 	%r53, %r41, %r52, %r1;
	add.s32 	%r467, %r53, %r4;
	add.s32 	%r54, %r2, 32;
	mad.lo.s32 	%r55, %r41, %r54, %r1;
	add.s32 	%r466, %r55, %r4;
	add.s32 	%r56, %r2, 48;
	mad.lo.s32 	%r57, %r41, %r56, %r1;
	add.s32 	%r465, %r57, %r4;
	mad.lo.s32 	%r58, %r2, %r41, %r1;
	add.s32 	%r464, %r58, %r4;
	and.b32  	%r59, %r8, 536870908;
	neg.s32 	%r462, %r59;
	mov.b32 	%r471, 0;
$L__BB0_3:
	.pragma "nounroll";
	ld.param.u64 	%rd36, [_Z14matrixMulTiledPiS_S_i_param_1];
	ld.param.u64 	%rd33, [_Z14matrixMulTiledPiS_S_i_param_0];
	mul.wide.s32 	%rd4, %r464, 4;
	cvta.to.global.u64 	%rd5, %rd36;
	add.s64 	%rd6, %rd5, %rd4;
	mul.wide.s32 	%rd7, %r463, 4;
	cvta.to.global.u64 	%rd8, %rd33;
	add.s64 	%rd9, %rd8, %rd7;
	ld.global.u32 	%r60, [%rd9];
	shl.b32 	%r62, %r1, 2;
	add.s32 	%r63, %r6, %r62;
	st.shared.u32 	[%r63], %r60;
	ld.global.u32 	%r64, [%rd6];
	mov.u32 	%r66, _ZZ14matrixMulTiledPiS_S_iE6tile_b;
	add.s32 	%r67, %r66, %r62;
	add.s32 	%r68, %r67, %r48;
	st.shared.u32 	[%r68], %r64;
	bar.sync 	0;
	ld.shared.u32 	%r69, [%r6];
	ld.shared.u32 	%r70, [%r67];
	mad.lo.s32 	%r71, %r70, %r69, %r476;
	ld.shared.u32 	%r72, [%r6+4];
	ld.shared.u32 	%r73, [%r67+64];
	mad.lo.s32 	%r74, %r73, %r72, %r71;
	ld.shared.u32 	%r75, [%r6+8];
	ld.shared.u32 	%r76, [%r67+128];
	mad.lo.s32 	%r77, %r76, %r75, %r74;
	ld.shared.u32 	%r78, [%r6+12];
	ld.shared.u32 	%r79, [%r67+192];
	mad.lo.s32 	%r80, %r79, %r78, %r77;
	ld.shared.u32 	%r81, [%r6+16];
	ld.shared.u32 	%r82, [%r67+256];
	mad.lo.s32 	%r83, %r82, %r81, %r80;
	ld.shared.u32 	%r84, [%r6+20];
	ld.shared.u32 	%r85, [%r67+320];
	mad.lo.s32 	%r86, %r85, %r84, %r83;
	ld.shared.u32 	%r87, [%r6+24];
	ld.shared.u32 	%r88, [%r67+384];
	mad.lo.s32 	%r89, %r88, %r87, %r86;
	ld.shared.u32 	%r90, [%r6+28];
	ld.shared.u32 	%r91, [%r67+448];
	mad.lo.s32 	%r92, %r91, %r90, %r89;
	ld.shared.u32 	%r93, [%r6+32];
	ld.shared.u32 	%r94, [%r67+512];
	mad.lo.s32 	%r95, %r94, %r93, %r92;
	ld.shared.u32 	%r96, [%r6+36];
	ld.shared.u32 	%r97, [%r67+576];
	mad.lo.s32 	%r98, %r97, %r96, %r95;
	ld.shared.u32 	%r99, [%r6+40];
	ld.shared.u32 	%r100, [%r67+640];
	mad.lo.s32 	%r101, %r100, %r99, %r98;
	ld.shared.u32 	%r102, [%r6+44];
	ld.shared.u32 	%r103, [%r67+704];
	mad.lo.s32 	%r104, %r103, %r102, %r101;
	ld.shared.u32 	%r105, [%r6+48];
	ld.shared.u32 	%r106, [%r67+768];
	mad.lo.s32 	%r107, %r106, %r105, %r104;
	ld.shared.u32 	%r108, [%r6+52];
	ld.shared.u32 	%r109, [%r67+832];
	mad.lo.s32 	%r110, %r109, %r108, %r107;
	ld.shared.u32 	%r111, [%r6+56];
	ld.shared.u32 	%r112, [%r67+896];
	mad.lo.s32 	%r113, %r112, %r111, %r110;
	ld.shared.u32 	%r114, [%r6+60];
	ld.shared.u32 	%r115, [%r67+960];
	mad.lo.s32 	%r116, %r115, %r114, %r113;
	bar.sync 	0;
	ld.global.u32 	%r117, [%rd9+64];
	st.shared.u32 	[%r63], %r117;
	mul.wide.s32 	%rd10, %r467, 4;
	add.s64 	%rd11, %rd5, %rd10;
	ld.global.u32 	%r118, [%rd11];
	st.shared.u32 	[%r68], %r118;
	bar.sync 	0;
	ld.shared.u32 	%r119, [%r6];
	ld.shared.u32 	%r120, [%r67];
	mad.lo.s32 	%r121, %r120, %r119, %r116;
	ld.shared.u32 	%r122, [%r6+4];
	ld.shared.u32 	%r123, [%r67+64];
	mad.lo.s32 	%r124, %r123, %r122, %r121;
	ld.shared.u32 	%r125, [%r6+8];
	ld.shared.u32 	%r126, [%r67+128];
	mad.lo.s32 	%r127, %r126, %r125, %r124;
	ld.shared.u32 	%r128, [%r6+12];
	ld.shared.u32 	%r129, [%r67+192];
	mad.lo.s32 	%r130, %r129, %r128, %r127;
	ld.shared.u32 	%r131, [%r6+16];
	ld.shared.u32 	%r132, [%r67+256];
	mad.lo.s32 	%r133, %r132, %r131, %r130;
	ld.shared.u32 	%r134, [%r6+20];
	ld.shared.u32 	%r135, [%r67+320];
	mad.lo.s32 	%r136, %r135, %r134, %r133;
	ld.shared.u32 	%r137, [%r6+24];
	ld.shared.u32 	%r138, [%r67+384];
	mad.lo.s32 	%r139, %r138, %r137, %r136;
	ld.shared.u32 	%r140, [%r6+28];
	ld.shared.u32 	%r141, [%r67+448];
	mad.lo.s32 	%r142, %r141, %r140, %r139;
	ld.shared.u32 	%r143, [%r6+32];
	ld.shared.u32 	%r144, [%r67+512];
	mad.lo.s32 	%r145, %r144, %r143, %r142;
	ld.shared.u32 	%r146, [%r6+36];
	ld.shared.u32 	%r147, [%r67+576];
	mad.lo.s32 	%r148, %r147, %r146, %r145;
	ld.shared.u32 	%r149, [%r6+40];
	ld.shared.u32 	%r150, [%r67+640];
	mad.lo.s32 	%r151, %r150, %r149, %r148;
	ld.shared.u32 	%r152, [%r6+44];
	ld.shared.u32 	%r153, [%r67+704];
	mad.lo.s32 	%r154, %r153, %r152, %r151;
	ld.shared.u32 	%r155, [%r6+48];
	ld.shared.u32 	%r156, [%r67+768];
	mad.lo.s32 	%r157, %r156, %r155, %r154;
	ld.shared.u32 	%r158, [%r6+52];
	ld.shared.u32 	%r159, [%r67+832];
	mad.lo.s32 	%r160, %r159, %r158, %r157;
	ld.shared.u32 	%r161, [%r6+56];
	ld.shared.u32 	%r162, [%r67+896];
	mad.lo.s32 	%r163, %r162, %r161, %r160;
	ld.shared.u32 	%r164, [%r6+60];
	ld.shared.u32 	%r165, [%r67+960];
	mad.lo.s32 	%r166, %r165, %r164, %r163;
	bar.sync 	0;
	ld.global.u32 	%r167, [%rd9+128];
	st.shared.u32 	[%r63], %r167;
	mul.wide.s32 	%rd12, %r466, 4;
	add.s64 	%rd13, %rd5, %rd12;
	ld.global.u32 	%r168, [%rd13];
	st.shared.u32 	[%r68], %r168;
	bar.sync 	0;
	ld.shared.u32 	%r169, [%r6];
	ld.shared.u32 	%r170, [%r67];
	mad.lo.s32 	%r171, %r170, %r169, %r166;
	ld.shared.u32 	%r172, [%r6+4];
	ld.shared.u32 	%r173, [%r67+64];
	mad.lo.s32 	%r174, %r173, %r172, %r171;
	ld.shared.u32 	%r175, [%r6+8];
	ld.shared.u32 	%r176, [%r67+128];
	mad.lo.s32 	%r177, %r176, %r175, %r174;
	ld.shared.u32 	%r178, [%r6+12];
	ld.shared.u32 	%r179, [%r67+192];
	mad.lo.s32 	%r180, %r179, %r178, %r177;
	ld.shared.u32 	%r181, [%r6+16];
	ld.shared.u32 	%r182, [%r67+256];
	mad.lo.s32 	%r183, %r182, %r181, %r180;
	ld.shared.u32 	%r184, [%r6+20];
	ld.shared.u32 	%r185, [%r67+320];
	mad.lo.s32 	%r186, %r185, %r184, %r183;
	ld.shared.u32 	%r187, [%r6+24];
	ld.shared.u32 	%r188, [%r67+384];
	mad.lo.s32 	%r189, %r188, %r187, %r186;
	ld.shared.u32 	%r190, [%r6+28];
	ld.shared.u32 	%r191, [%r67+448];
	mad.lo.s32 	%r192, %r191, %r190, %r189;
	ld.shared.u32 	%r193, [%r6+32];
	ld.shared.u32 	%r194, [%r67+512];
	mad.lo.s32 	%r195, %r194, %r193, %r192;
	ld.shared.u32 	%r196, [%r6+36];
	ld.shared.u32 	%r197, [%r67+576];
	mad.lo.s32 	%r198, %r197, %r196, %r195;
	ld.shared.u32 	%r199, [%r6+40];
	ld.shared.u32 	%r200, [%r67+640];
	mad.lo.s32 	%r201, %r200, %r199, %r198;
	ld.shared.u32 	%r202, [%r6+44];
	ld.shared.u32 	%r203, [%r67+704];
	mad.lo.s32 	%r204, %r203, %r202, %r201;
	ld.shared.u32 	%r205, [%r6+48];
	ld.shared.u32 	%r206, [%r67+768];
	mad.lo.s32 	%r207, %r206, %r205, %r204;
	ld.shared.u32 	%r208, [%r6+52];
	ld.shared.u32 	%r209, [%r67+832];
	mad.lo.s32 	%r210, %r209, %r208, %r207;
	ld.shared.u32 	%r211, [%r6+56];
	ld.shared.u32 	%r212, [%r67+896];
	mad.lo.s32 	%r213, %r212, %r211, %r210;
	ld.shared.u32 	%r214, [%r6+60];
	ld.shared.u32 	%r215, [%r67+960];
	mad.lo.s32 	%r216, %r215, %r214, %r213;
	bar.sync 	0;
	ld.global.u32 	%r217, [%rd9+192];
	st.shared.u32 	[%r63], %r217;
	mul.wide.s32 	%rd14, %r465, 4;
	add.s64 	%rd15, %rd5, %rd14;
	ld.global.u32 	%r218, [%rd15];
	st.shared.u32 	[%r68], %r218;
	bar.sync 	0;
	ld.shared.u32 	%r219, [%r6];
	ld.shared.u32 	%r220, [%r67];
	mad.lo.s32 	%r221, %r220, %r219, %r216;
	ld.shared.u32 	%r222, [%r6+4];
	ld.shared.u32 	%r223, [%r67+64];
	mad.lo.s32 	%r224, %r223, %r222, %r221;
	ld.shared.u32 	%r225, [%r6+8];
	ld.shared.u32 	%r226, [%r67+128];
	mad.lo.s32 	%r227, %r226, %r225, %r224;
	ld.shared.u32 	%r228, [%r6+12];
	ld.shared.u32 	%r229, [%r67+192];
	mad.lo.s32 	%r230, %r229, %r228, %r227;
	ld.shared.u32 	%r231, [%r6+16];
	ld.shared.u32 	%r232, [%r67+256];
	mad.lo.s32 	%r233, %r232, %r231, %r230;
	ld.shared.u32 	%r234, [%r6+20];
	ld.shared.u32 	%r235, [%r67+320];
	mad.lo.s32 	%r236, %r235, %r234, %r233;
	ld.shared.u32 	%r237, [%r6+24];
	ld.shared.u32 	%r238, [%r67+384];
	mad.lo.s32 	%r239, %r238, %r237, %r236;
	ld.shared.u32 	%r240, [%r6+28];
	ld.shared.u32 	%r241, [%r67+448];
	mad.lo.s32 	%r242, %r241, %r240, %r239;
	ld.shared.u32 	%r243, [%r6+32];
	ld.shared.u32 	%r244, [%r67+512];
	mad.lo.s32 	%r245, %r244, %r243, %r242;
	ld.shared.u32 	%r246, [%r6+36];
	ld.shared.u32 	%r247, [%r67+576];
	mad.lo.s32 	%r248, %r247, %r246, %r245;
	ld.shared.u32 	%r249, [%r6+40];
	ld.shared.u32 	%r250, [%r67+640];
	mad.lo.s32 	%r251, %r250, %r249, %r248;
	ld.shared.u32 	%r252, [%r6+44];
	ld.shared.u32 	%r253, [%r67+704];
	mad.lo.s32 	%r254, %r253, %r252, %r251;
	ld.shared.u32 	%r255, [%r6+48];
	ld.shared.u32 	%r256, [%r67+768];
	mad.lo.s32 	%r257, %r256, %r255, %r254;
	ld.shared.u32 	%r258, [%r6+52];
	ld.shared.u32 	%r259, [%r67+832];
	mad.lo.s32 	%r260, %r259, %r258, %r257;
	ld.shared.u32 	%r261, [%r6+56];
	ld.shared.u32 	%r262, [%r67+896];
	mad.lo.s32 	%r263, %r262, %r261, %r260;
	ld.shared.u32 	%r264, [%r6+60];
	ld.shared.u32 	%r265, [%r67+960];
	mad.lo.s32 	%r476, %r265, %r264, %r263;
	bar.sync 	0;
	add.s32 	%r471, %r471, 64;
	shl.b32 	%r266, %r41, 6;
	add.s32 	%r467, %r467, %r266;
	add.s32 	%r466, %r466, %r266;
	add.s32 	%r465, %r465, %r266;
	add.s32 	%r464, %r464, %r266;
	add.s32 	%r463, %r463, 64;
	add.s32 	%r462, %r462, 4;
	setp.ne.s32 	%p3, %r462, 0;
	@%p3 bra 	$L__BB0_3;
$L__BB0_4:
	add.s32 	%r33, %r4, %r1;
	and.b32  	%r268, %r8, 3;
	setp.eq.s32 	%p4, %r268, 0;
	@%p4 bra 	$L__BB0_9;
	setp.eq.s32 	%p5, %r268, 1;
	@%p5 bra 	$L__BB0_7;
	ld.param.u64 	%rd37, [_Z14matrixMulTiledPiS_S_i_param_1];
	ld.param.u64 	%rd34, [_Z14matrixMulTiledPiS_S_i_param_0];
	mad.lo.s32 	%r278, %r41, %r3, %r1;
	add.s32 	%r279, %r278, %r471;
	cvta.to.global.u64 	%rd16, %rd34;
	mul.wide.s32 	%rd17, %r279, 4;
	add.s64 	%rd18, %rd16, %rd17;
	ld.global.u32 	%r280, [%rd18];
	shl.b32 	%r281, %r1, 2;
	add.s32 	%r282, %r6, %r281;
	st.shared.u32 	[%r282], %r280;
	add.s32 	%r283, %r471, %r2;
	mad.lo.s32 	%r284, %r283, %r41, %r33;
	cvta.to.global.u64 	%rd19, %rd37;
	mul.wide.s32 	%rd20, %r284, 4;
	add.s64 	%rd21, %rd19, %rd20;
	ld.global.u32 	%r285, [%rd21];
	mov.u32 	%r287, _ZZ14matrixMulTiledPiS_S_iE6tile_b;
	add.s32 	%r288, %r287, %r281;
	add.s32 	%r289, %r288, %r48;
	st.shared.u32 	[%r289], %r285;
	bar.sync 	0;
	ld.shared.u32 	%r290, [%r6];
	ld.shared.u32 	%r291, [%r288];
	mad.lo.s32 	%r292, %r291, %r290, %r476;
	ld.shared.u32 	%r293, [%r6+4];
	ld.shared.u32 	%r294, [%r288+64];
	mad.lo.s32 	%r295, %r294, %r293, %r292;
	ld.shared.u32 	%r296, [%r6+8];
	ld.shared.u32 	%r297, [%r288+128];
	mad.lo.s32 	%r298, %r297, %r296, %r295;
	ld.shared.u32 	%r299, [%r6+12];
	ld.shared.u32 	%r300, [%r288+192];
	mad.lo.s32 	%r301, %r300, %r299, %r298;
	ld.shared.u32 	%r302, [%r6+16];
	ld.shared.u32 	%r303, [%r288+256];
	mad.lo.s32 	%r304, %r303, %r302, %r301;
	ld.shared.u32 	%r305, [%r6+20];
	ld.shared.u32 	%r306, [%r288+320];
	mad.lo.s32 	%r307, %r306, %r305, %r304;
	ld.shared.u32 	%r308, [%r6+24];
	ld.shared.u32 	%r309, [%r288+384];
	mad.lo.s32 	%r310, %r309, %r308, %r307;
	ld.shared.u32 	%r311, [%r6+28];
	ld.shared.u32 	%r312, [%r288+448];
	mad.lo.s32 	%r313, %r312, %r311, %r310;
	ld.shared.u32 	%r314, [%r6+32];
	ld.shared.u32 	%r315, [%r288+512];
	mad.lo.s32 	%r316, %r315, %r314, %r313;
	ld.shared.u32 	%r317, [%r6+36];
	ld.shared.u32 	%r318, [%r288+576];
	mad.lo.s32 	%r319, %r318, %r317, %r316;
	ld.shared.u32 	%r320, [%r6+40];
	ld.shared.u32 	%r321, [%r288+640];
	mad.lo.s32 	%r322, %r321, %r320, %r319;
	ld.shared.u32 	%r323, [%r6+44];
	ld.shared.u32 	%r324, [%r288+704];
	mad.lo.s32 	%r325, %r324, %r323, %r322;
	ld.shared.u32 	%r326, [%r6+48];
	ld.shared.u32 	%r327, [%r288+768];
	mad.lo.s32 	%r328, %r327, %r326, %r325;
	ld.shared.u32 	%r329, [%r6+52];
	ld.shared.u32 	%r330, [%r288+832];
	mad.lo.s32 	%r331, %r330, %r329, %r328;
	ld.shared.u32 	%r332, [%r6+56];
	ld.shared.u32 	%r333, [%r288+896];
	mad.lo.s32 	%r334, %r333, %r332, %r331;
	ld.shared.u32 	%r335, [%r6+60];
	ld.shared.u32 	%r336, [%r288+960];
	mad.lo.s32 	%r337, %r336, %r335, %r334;
	bar.sync 	0;
	ld.global.u32 	%r338, [%rd18+64];
	st.shared.u32 	[%r282], %r338;
	add.s32 	%r339, %r283, 16;
	mad.lo.s32 	%r340, %r339, %r41, %r33;
	mul.wide.s32 	%rd22, %r340, 4;
	add.s64 	%rd23, %rd19, %rd22;
	ld.global.u32 	%r341, [%rd23];
	st.shared.u32 	[%r289], %r341;
	bar.sync 	0;
	ld.shared.u32 	%r342, [%r6];
	ld.shared.u32 	%r343, [%r288];
	mad.lo.s32 	%r344, %r343, %r342, %r337;
	ld.shared.u32 	%r345, [%r6+4];
	ld.shared.u32 	%r346, [%r288+64];
	mad.lo.s32 	%r347, %r346, %r345, %r344;
	ld.shared.u32 	%r348, [%r6+8];
	ld.shared.u32 	%r349, [%r288+128];
	mad.lo.s32 	%r350, %r349, %r348, %r347;
	ld.shared.u32 	%r351, [%r6+12];
	ld.shared.u32 	%r352, [%r288+192];
	mad.lo.s32 	%r353, %r352, %r351, %r350;
	ld.shared.u32 	%r354, [%r6+16];
	ld.shared.u32 	%r355, [%r288+256];
	mad.lo.s32 	%r356, %r355, %r354, %r353;
	ld.shared.u32 	%r357, [%r6+20];
	ld.shared.u32 	%r358, [%r288+320];
	mad.lo.s32 	%r359, %r358, %r357, %r356;
	ld.shared.u32 	%r360, [%r6+24];
	ld.shared.u32 	%r361, [%r288+384];
	mad.lo.s32 	%r362, %r361, %r360, %r359;
	ld.shared.u32 	%r363, [%r6+28];
	ld.shared.u32 	%r364, [%r288+448];
	mad.lo.s32 	%r365, %r364, %r363, %r362;
	ld.shared.u32 	%r366, [%r6+32];
	ld.shared.u32 	%r367, [%r288+512];
	mad.lo.s32 	%r368, %r367, %r366, %r365;
	ld.shared.u32 	%r369, [%r6+36];
	ld.shared.u32 	%r370, [%r288+576];
	mad.lo.s32 	%r371, %r370, %r369, %r368;
	ld.shared.u32 	%r372, [%r6+40];
	ld.shared.u32 	%r373, [%r288+640];
	mad.lo.s32 	%r374, %r373, %r372, %r371;
	ld.shared.u32 	%r375, [%r6+44];
	ld.shared.u32 	%r376, [%r288+704];
	mad.lo.s32 	%r377, %r376, %r375, %r374;
	ld.shared.u32 	%r378, [%r6+48];
	ld.shared.u32 	%r379, [%r288+768];
	mad.lo.s32 	%r380, %r379, %r378, %r377;
	ld.shared.u32 	%r381, [%r6+52];
	ld.shared.u32 	%r382, [%r288+832];
	mad.lo.s32 	%r383, %r382, %r381, %r380;
	ld.shared.u32 	%r384, [%r6+56];
	ld.shared.u32 	%r385, [%r288+896];
	mad.lo.s32 	%r386, %r385, %r384, %r383;
	ld.shared.u32 	%r387, [%r6+60];
	ld.shared.u32 	%r388, [%r288+960];
	mad.lo.s32 	%r476, %r388, %r387, %r386;
	bar.sync 	0;
	add.s32 	%r471, %r471, 32;
$L__BB0_7:
	and.b32  	%r389, %r7, 16;
	setp.ne.s32 	%p6, %r389, 0;
	@%p6 bra 	$L__BB0_9;
	ld.param.u64 	%rd38, [_Z14matrixMulTiledPiS_S_i_param_1];
	ld.param.u64 	%rd35, [_Z14matrixMulTiledPiS_S_i_param_0];
	mad.lo.s32 	%r394, %r41, %r3, %r1;
	add.s32 	%r395, %r394, %r471;
	cvta.to.global.u64 	%rd24, %rd35;
	mul.wide.s32 	%rd25, %r395, 4;
	add.s64 	%rd26, %rd24, %rd25;
	ld.global.u32 	%r396, [%rd26];
	shl.b32 	%r397, %r1, 2;
	add.s32 	%r398, %r6, %r397;
	st.shared.u32 	[%r398], %r396;
	add.s32 	%r399, %r471, %r2;
	mad.lo.s32 	%r400, %r399, %r41, %r33;
	cvta.to.global.u64 	%rd27, %rd38;
	mul.wide.s32 	%rd28, %r400, 4;
	add.s64 	%rd29, %rd27, %rd28;
	ld.global.u32 	%r401, [%rd29];
	mov.u32 	%r403, _ZZ14matrixMulTiledPiS_S_iE6tile_b;
	add.s32 	%r404, %r403, %r397;
	add.s32 	%r405, %r404, %r48;
	st.shared.u32 	[%r405], %r401;
	bar.sync 	0;
	ld.shared.u32 	%r406, [%r6];
	ld.shared.u32 	%r407, [%r404];
	mad.lo.s32 	%r408, %r407, %r406, %r476;
	ld.shared.u32 	%r409, [%r6+4];
	ld.shared.u32 	%r410, [%r404+64];
	mad.lo.s32 	%r411, %r410, %r409, %r408;
	ld.shared.u32 	%r412, [%r6+8];
	ld.shared.u32 	%r413, [%r404+128];
	mad.lo.s32 	%r414, %r413, %r412, %r411;
	ld.shared.u32 	%r415, [%r6+12];
	ld.shared.u32 	%r416, [%r404+192];
	mad.lo.s32 	%r417, %r416, %r415, %r414;
	ld.shared.u32 	%r418, [%r6+16];
	ld.shared.u32 	%r419, [%r404+256];
	mad.lo.s32 	%r420, %r419, %r418, %r417;
	ld.shared.u32 	%r421, [%r6+20];
	ld.shared.u32 	%r422, [%r404+320];
	mad.lo.s32 	%r423, %r422, %r421, %r420;
	ld.shared.u32 	%r424, [%r6+24];
	ld.shared.u32 	%r425, [%r404+384];
	mad.lo.s32 	%r426, %r425, %r424, %r423;
	ld.shared.u32 	%r427, [%r6+28];
	ld.shared.u32 	%r428, [%r404+448];
	mad.lo.s32 	%r429, %r428, %r427, %r426;
	ld.shared.u32 	%r430, [%r6+32];
	ld.shared.u32 	%r431, [%r404+512];
	mad.lo.s32 	%r432, %r431, %r430, %r429;
	ld.shared.u32 	%r433, [%r6+36];
	ld.shared.u32 	%r434, [%r404+576];
	mad.lo.s32 	%r435, %r434, %r433, %r432;
	ld.shared.u32 	%r436, [%r6+40];
	ld.shared.u32 	%r437, [%r404+640];
	mad.lo.s32 	%r438, %r437, %r436, %r435;
	ld.shared.u32 	%r439, [%r6+44];
	ld.shared.u32 	%r440, [%r404+704];
	mad.lo.s32 	%r441, %r440, %r439, %r438;
	ld.shared.u32 	%r442, [%r6+48];
	ld.shared.u32 	%r443, [%r404+768];
	mad.lo.s32 	%r444, %r443, %r442, %r441;
	ld.shared.u32 	%r445, [%r6+52];
	ld.shared.u32 	%r446, [%r404+832];
	mad.lo.s32 	%r447, %r446, %r445, %r444;
	ld.shared.u32 	%r448, [%r6+56];
	ld.shared.u32 	%r449, [%r404+896];
	mad.lo.s32 	%r450, %r449, %r448, %r447;
	ld.shared.u32 	%r451, [%r6+60];
	ld.shared.u32 	%r452, [%r404+960];
	mad.lo.s32 	%r476, %r452, %r451, %r450;
	bar.sync 	0;
$L__BB0_9:
	ld.param.u64 	%rd39, [_Z14matrixMulTiledPiS_S_i_param_2];
	cvta.to.global.u64 	%rd30, %rd39;
	add.s32 	%r460, %r4, %r1;
	mad.lo.s32 	%r461, %r41, %r3, %r460;
	mul.wide.s32 	%rd31, %r461, 4;
	add.s64 	%rd32, %rd30, %rd31;
	st.global.u32 	[%rd32], %r476;
	ret;

}


// ===== COMPILED SASS (sm_100) =====

	.target	sm_100

	.elftype	@"ET_EXEC"


//--------------------- .note.nv.tkinfo           --------------------------
	.section	.note.nv.tkinfo,"",@"SHT_NOTE"
	.sectionflags	@"SHF_NOTE_NV_TKINFO"
	.tkinfo
        /*0018*/ 	.word	0x00000002
        /*0030*/ 	.string	""
        /*0030*/ 	.string	"ptxas"
        /*0030*/ 	.string	"Cuda compilation tools, release 13.0, V13.0.88"
        /*0030*/ 	.string	"Build cuda_13.0.r13.0/compiler.36424714_0"
        /*0030*/ 	.string	"-arch sm_100 -m 64 "



//--------------------- .note.nv.cuinfo           --------------------------
	.section	.note.nv.cuinfo,"",@"SHT_NOTE"
	.sectionflags	@"SHF_NOTE_NV_CUINFO"
        /*0018*/ 	.short	0x0002
        /*001a*/ 	.short	0x0064
        /*001c*/ 	.short	0x0082
	.zero		2


//--------------------- .nv.info                  --------------------------
	.section	.nv.info,"",@"SHT_CUDA_INFO"
	.align	4


	//----- nvinfo : EIATTR_REGCOUNT
	.align		4
        /*0000*/ 	.byte	0x04, 0x2f
        /*0002*/ 	.short	(.L_1 - .L_0)
	.align		4
.L_0:
        /*0004*/ 	.word	index@(_Z14matrixMulTiledPiS_S_i)
        /*0008*/ 	.word	0x00000028


	//----- nvinfo : EIATTR_FRAME_SIZE
	.align		4
.L_1:
        /*000c*/ 	.byte	0x04, 0x11
        /*000e*/ 	.short	(.L_3 - .L_2)
	.align		4
.L_2:
        /*0010*/ 	.word	index@(_Z14matrixMulTiledPiS_S_i)
        /*0014*/ 	.word	0x00000000


	//----- nvinfo : EIATTR_MIN_STACK_SIZE
	.align		4
.L_3:
        /*0018*/ 	.byte	0x04, 0x12
        /*001a*/ 	.short	(.L_5 - .L_4)
	.align		4
.L_4:
        /*001c*/ 	.word	index@(_Z14matrixMulTiledPiS_S_i)
        /*0020*/ 	.word	0x00000000
.L_5:


//--------------------- .nv.compat                --------------------------
	.section	.nv.compat,"",@"SHT_CUDA_COMPAT_INFO"
	.align	4
        /*0000*/ 	.byte	0x02, 0x09, 0x00, 0x00, 0x02, 0x02, 0x01, 0x00, 0x02, 0x05, 0x05, 0x00, 0x03, 0x07, 0x01, 0x01
        /*0010*/ 	.byte	0x02, 0x03, 0x00, 0x00, 0x02, 0x06, 0x01, 0x00, 0x04, 0x0b, 0x08, 0x00, 0x09, 0x00, 0x00, 0x00
        /*0020*/ 	.byte	0x00, 0x00, 0x00, 0x00


//--------------------- .nv.info._Z14matrixMulTiledPiS_S_i --------------------------
	.section	.nv.info._Z14matrixMulTiledPiS_S_i,"",@"SHT_CUDA_INFO"
	.sectionflags	@""
	.align	4


	//----- nvinfo : EIATTR_CUDA_API_VERSION
	.align		4
        /*0000*/ 	.byte	0x04, 0x37
        /*0002*/ 	.short	(.L_7 - .L_6)
.L_6:
        /*0004*/ 	.word	0x00000082


	//----- nvinfo : EIATTR_KPARAM_INFO
	.align		4
.L_7:
        /*0008*/ 	.byte	0x04, 0x17
        /*000a*/ 	.short	(.L_9 - .L_8)
.L_8:
        /*000c*/ 	.word	0x00000000
        /*0010*/ 	.short	0x0003
        /*0012*/ 	.short	0x0018
        /*0014*/ 	.byte	0x00, 0xf0, 0x11, 0x00


	//----- nvinfo : EIATTR_KPARAM_INFO
	.align		4
.L_9:
        /*0018*/ 	.byte	0x04, 0x17
        /*001a*/ 	.short	(.L_11 - .L_10)
.L_10:
        /*001c*/ 	.word	0x00000000
        /*0020*/ 	.short	0x0002
        /*0022*/ 	.short	0x0010
        /*0024*/ 	.byte	0x00, 0xf5, 0x21, 0x00


	//----- nvinfo : EIATTR_KPARAM_INFO
	.align		4
.L_11:
        /*0028*/ 	.byte	0x04, 0x17
        /*002a*/ 	.short	(.L_13 - .L_12)
.L_12:
        /*002c*/ 	.word	0x00000000
        /*0030*/ 	.short	0x0001
        /*0032*/ 	.short	0x0008
        /*0034*/ 	.byte	0x00, 0xf5, 0x21, 0x00


	//----- nvinfo : EIATTR_KPARAM_INFO
	.align		4
.L_13:
        /*0038*/ 	.byte	0x04, 0x17
        /*003a*/ 	.short	(.L_15 - .L_14)
.L_14:
        /*003c*/ 	.word	0x00000000
        /*0040*/ 	.short	0x0000
        /*0042*/ 	.short	0x0000
        /*0044*/ 	.byte	0x00, 0xf5, 0x21, 0x00


	//----- nvinfo : EIATTR_SPARSE_MMA_MASK
	.align		4
.L_15:
        /*0048*/ 	.byte	0x03, 0x50
        /*004a*/ 	.short	0x0000


	//----- nvinfo : EIATTR_MAXREG_COUNT
	.align		4
        /*004c*/ 	.byte	0x03, 0x1b
        /*004e*/ 	.short	0x00ff


	//----- nvinfo : EIATTR_NUM_BARRIERS
	.align		4
        /*0050*/ 	.byte	0x02, 0x4c
        /*0052*/ 	.byte	0x01
	.zero		1


	//----- nvinfo : EIATTR_MERCURY_ISA_VERSION
	.align		4
        /*0054*/ 	.byte	0x03, 0x5f
        /*0056*/ 	.short	0x0101


	//----- nvinfo : EIATTR_VRC_CTA_INIT_COUNT
	.align		4
        /*0058*/ 	.byte	0x02, 0x4a
	.zero		1
	.zero		1


	//----- nvinfo : EIATTR_EXIT_INSTR_OFFSETS
	.align		4
        /*005c*/ 	.byte	0x04, 0x1c
        /*005e*/ 	.short	(.L_17 - .L_16)


	//   ....[0]....
.L_16:
        /*0060*/ 	.word	0x00001880


	//----- nvinfo : EIATTR_CBANK_PARAM_SIZE
	.align		4
.L_17:
        /*0064*/ 	.byte	0x03, 0x19
        /*0066*/ 	.short	0x001c


	//----- nvinfo : EIATTR_PARAM_CBANK
	.align		4
        /*0068*/ 	.byte	0x04, 0x0a
        /*006a*/ 	.short	(.L_19 - .L_18)
	.align		4
.L_18:
        /*006c*/ 	.word	index@(.nv.constant0._Z14matrixMulTiledPiS_S_i)
        /*0070*/ 	.short	0x0380
        /*0072*/ 	.short	0x001c


	//----- nvinfo : EIATTR_SW_WAR
	.align		4
.L_19:
        /*0074*/ 	.byte	0x04, 0x36
        /*0076*/ 	.short	(.L_21 - .L_20)
.L_20:
        /*0078*/ 	.word	0x00000008
.L_21:


//--------------------- .nv.callgraph             --------------------------
	.section	.nv.callgraph,"",@"SHT_CUDA_CALLGRAPH"
	.align	4
	.sectionentsize	8
	.align		4
        /*0000*/ 	.word	0x00000000
	.align		4
        /*0004*/ 	.word	0xffffffff
	.align		4
        /*0008*/ 	.word	0x00000000
	.align		4
        /*000c*/ 	.word	0xfffffffe
	.align		4
        /*0010*/ 	.word	0x00000000
	.align		4
        /*0014*/ 	.word	0xfffffffd
	.align		4
        /*0018*/ 	.word	0x00000000
	.align		4
        /*001c*/ 	.word	0xfffffffc


//--------------------- .text._Z14matrixMulTiledPiS_S_i --------------------------
	.section	.text._Z14matrixMulTiledPiS_S_i,"ax",@progbits
	.align	128
        .global         _Z14matrixMulTiledPiS_S_i
        .type           _Z14matrixMulTiledPiS_S_i,@function
        .size           _Z14matrixMulTiledPiS_S_i,(.L_x_5 - _Z14matrixMulTiledPiS_S_i)
        .other          _Z14matrixMulTiledPiS_S_i,@"STO_CUDA_ENTRY STV_DEFAULT"
_Z14matrixMulTiledPiS_S_i:
.text._Z14matrixMulTiledPiS_S_i:
[----:B------:R-:W-:Y:S08]  /*0000*/  LDC R1, c[0x0][0x37c] ;  /* 0x0000df00ff017b82 */ /* 0x000ff00000000800 */
[----:B------:R-:W0:Y:S01]  /*0010*/  LDC R3, c[0x0][0x398] ;  /* 0x0000e600ff037b82 */ /* 0x000e220000000800 */
[----:B------:R-:W1:Y:S01]  /*0020*/  S2R R0, SR_TID.Y ;  /* 0x0000000000007919 */ /* 0x000e620000002200 */
[----:B------:R-:W2:Y:S01]  /*0030*/  LDCU.64 UR8, c[0x0][0x358] ;  /* 0x00006b00ff0877ac */ /* 0x000ea20008000a00 */
[----:B------:R-:W-:Y:S01]  /*0040*/  HFMA2 R25, -RZ, RZ, 0, 0 ;  /* 0x00000000ff197431 */ /* 0x000fe200000001ff */
[----:B------:R-:W1:Y:S01]  /*0050*/  S2R R7, SR_CTAID.Y ;  /* 0x0000000000077919 */ /* 0x000e620000002600 */
[----:B------:R-:W3:Y:S01]  /*0060*/  S2R R2, SR_TID.X ;  /* 0x0000000000027919 */ /* 0x000ee20000002100 */
[----:B------:R-:W4:Y:S01]  /*0070*/  S2R R5, SR_CTAID.X ;  /* 0x0000000000057919 */ /* 0x000f220000002500 */
[----:B0-----:R-:W-:-:S02]  /*0080*/  ISETP.GE.AND P0, PT, R3, 0x1, PT ;  /* 0x000000010300780c */ /* 0x001fc40003f06270 */
[----:B-1----:R-:W-:-:S11]  /*0090*/  LEA R4, R7, R0, 0x4 ;  /* 0x0000000007047211 */ /* 0x002fd600078e20ff */
[----:B--234-:R-:W-:Y:S05]  /*00a0*/  @!P0 BRA `(.L_x_0) ;  /* 0x0000001400e08947 */ /* 0x01cfea0003800000 */
[----:B------:R-:W0:Y:S01]  /*00b0*/  S2UR UR6, SR_CgaCtaId ;  /* 0x00000000000679c3 */ /* 0x000e220000008800 */
[C---:B------:R-:W-:Y:S01]  /*00c0*/  ISETP.GE.U32.AND P1, PT, R3.reuse, 0x31, PT ;  /* 0x000000310300780c */ /* 0x040fe20003f26070 */
[----:B------:R-:W-:Y:S01]  /*00d0*/  UMOV UR5, 0x400 ;  /* 0x0000040000057882 */ /* 0x000fe20000000000 */
[----:B------:R-:W-:Y:S01]  /*00e0*/  IADD3 R23, PT, PT, R3, -0x1, RZ ;  /* 0xffffffff03177810 */ /* 0x000fe20007ffe0ff */
[----:B------:R-:W-:Y:S01]  /*00f0*/  UMOV UR4, URZ ;  /* 0x000000ff00047c82 */ /* 0x000fe20008000000 */
[----:B------:R-:W-:Y:S01]  /*0100*/  IMAD R21, R4, R3, R2 ;  /* 0x0000000304157224 */ /* 0x000fe200078e0202 */
[----:B------:R-:W-:Y:S02]  /*0110*/  MOV R25, RZ ;  /* 0x000000ff00197202 */ /* 0x000fe40000000f00 */
[----:B------:R-:W-:-:S04]  /*0120*/  LEA.HI R8, R23, 0x1, RZ, 0x1c ;  /* 0x0000000117087811 */ /* 0x000fc800078fe0ff */
[----:B------:R-:W-:Y:S01]  /*0130*/  LOP3.LUT P0, R6, R8, 0x3, RZ, 0xc0, !PT ;  /* 0x0000000308067812 */ /* 0x000fe2000780c0ff */
[----:B0-----:R-:W-:-:S06]  /*0140*/  ULEA UR7, UR6, UR5, 0x18 ;  /* 0x0000000506077291 */ /* 0x001fcc000f8ec0ff */
[----:B------:R-:W-:Y:S01]  /*0150*/  LEA R7, R0, UR7, 0x6 ;  /* 0x0000000700077c11 */ /* 0x000fe2000f8e30ff */
[----:B------:R-:W-:Y:S06]  /*0160*/  @!P1 BRA `(.L_x_1) ;  /* 0x0000000c002c9947 */ /* 0x000fec0003800000 */
[----:B------:R-:W-:Y:S01]  /*0170*/  UIADD3 UR4, UPT, UPT, UR5, 0x400, URZ ;  /* 0x0000040005047890 */ /* 0x000fe2000fffe0ff */
[----:B------:R-:W-:Y:S01]  /*0180*/  LOP3.LUT R19, R8, 0x1ffffffc, RZ, 0xc0, !PT ;  /* 0x1ffffffc08137812 */ /* 0x000fe200078ec0ff */
[CCC-:B------:R-:W-:Y:S01]  /*0190*/  IMAD R20, R0.reuse, R3.reuse, R2.reuse ;  /* 0x0000000300147224 */ /* 0x1c0fe200078e0202 */
[C---:B------:R-:W-:Y:S01]  /*01a0*/  IADD3 R8, PT, PT, R0.reuse, 0x10, RZ ;  /* 0x0000001000087810 */ /* 0x040fe20007ffe0ff */
[----:B------:R-:W-:Y:S01]  /*01b0*/  ULEA UR4, UR6, UR4, 0x18 ;  /* 0x0000000406047291 */ /* 0x000fe2000f8ec0ff */
[C---:B------:R-:W-:Y:S02]  /*01c0*/  IADD3 R9, PT, PT, R0.reuse, 0x20, RZ ;  /* 0x0000002000097810 */ /* 0x040fe40007ffe0ff */
[----:B------:R-:W-:Y:S01]  /*01d0*/  IADD3 R10, PT, PT, R0, 0x30, RZ ;  /* 0x00000030000a7810 */ /* 0x000fe20007ffe0ff */
[--C-:B------:R-:W-:Y:S01]  /*01e0*/  IMAD R8, R8, R3, R2.reuse ;  /* 0x0000000308087224 */ /* 0x100fe200078e0202 */
[C---:B------:R-:W-:Y:S01]  /*01f0*/  LEA R18, R2.reuse, R7, 0x2 ;  /* 0x0000000702127211 */ /* 0x040fe200078e10ff */
[-CC-:B------:R-:W-:Y:S01]  /*0200*/  IMAD R24, R9, R3.reuse, R2.reuse ;  /* 0x0000000309187224 */ /* 0x180fe200078e0202 */
[----:B------:R-:W-:Y:S01]  /*0210*/  LEA R17, R2, UR4, 0x2 ;  /* 0x0000000402117c11 */ /* 0x000fe2000f8e10ff */
[----:B------:R-:W-:Y:S01]  /*0220*/  IMAD R10, R10, R3, R2 ;  /* 0x000000030a0a7224 */ /* 0x000fe200078e0202 */
[----:B------:R-:W-:Y:S01]  /*0230*/  LEA R20, R5, R20, 0x4 ;  /* 0x0000001405147211 */ /* 0x000fe200078e20ff */
[----:B------:R-:W-:Y:S01]  /*0240*/  UMOV UR4, URZ ;  /* 0x000000ff00047c82 */ /* 0x000fe20008000000 */
[----:B------:R-:W-:-:S02]  /*0250*/  IADD3 R19, PT, PT, -R19, RZ, RZ ;  /* 0x000000ff13137210 */ /* 0x000fc40007ffe1ff */
[C---:B------:R-:W-:Y:S02]  /*0260*/  LEA R26, R5.reuse, R8, 0x4 ;  /* 0x00000008051a7211 */ /* 0x040fe400078e20ff */
[C---:B------:R-:W-:Y:S02]  /*0270*/  LEA R24, R5.reuse, R24, 0x4 ;  /* 0x0000001805187211 */ /* 0x040fe400078e20ff */
[----:B------:R-:W-:Y:S02]  /*0280*/  LEA R22, R5, R10, 0x4 ;  /* 0x0000000a05167211 */ /* 0x000fe400078e20ff */
[----:B------:R-:W-:-:S07]  /*0290*/  LEA R16, R0, R17, 0x6 ;  /* 0x0000001100107211 */ /* 0x000fce00078e30ff */
.L_x_2:
[----:B------:R-:W0:Y:S08]  /*02a0*/  LDC.64 R28, c[0x0][0x380] ;  /* 0x0000e000ff1c7b82 */ /* 0x000e300000000a00 */
[----:B------:R-:W1:Y:S01]  /*02b0*/  LDC.64 R30, c[0x0][0x388] ;  /* 0x0000e200ff1e7b82 */ /* 0x000e620000000a00 */
[----:B0-----:R-:W-:-:S05]  /*02c0*/  IMAD.WIDE R28, R21, 0x4, R28 ;  /* 0x00000004151c7825 */ /* 0x001fca00078e021c */
[----:B------:R-:W2:Y:S01]  /*02d0*/  LDG.E R33, desc[UR8][R28.64] ;  /* 0x000000081c217981 */ /* 0x000ea2000c1e1900 */
[----:B-1----:R-:W-:-:S05]  /*02e0*/  IMAD.WIDE R8, R20, 0x4, R30 ;  /* 0x0000000414087825 */ /* 0x002fca00078e021e */
[----:B------:R-:W3:Y:S04]  /*02f0*/  LDG.E R35, desc[UR8][R8.64] ;  /* 0x0000000808237981 */ /* 0x000ee8000c1e1900 */
[----:B--2---:R-:W-:Y:S04]  /*0300*/  STS [R18], R33 ;  /* 0x0000002112007388 */ /* 0x004fe80000000800 */
[----:B---3--:R-:W-:Y:S01]  /*0310*/  STS [R16], R35 ;  /* 0x0000002310007388 */ /* 0x008fe20000000800 */
[----:B------:R-:W-:Y:S06]  /*0320*/  BAR.SYNC.DEFER_BLOCKING 0x0 ;  /* 0x0000000000007b1d */ /* 0x000fec0000010000 */
[----:B------:R-:W-:Y:S04]  /*0330*/  LDS R10, [R17] ;  /* 0x00000000110a7984 */ /* 0x000fe80000000800 */
[----:B------:R-:W0:Y:S04]  /*0340*/  LDS.128 R12, [R7] ;  /* 0x00000000070c7984 */ /* 0x000e280000000c00 */
[----:B------:R-:W1:Y:S04]  /*0350*/  LDS R36, [R17+0x40] ;  /* 0x0000400011247984 */ /* 0x000e680000000800 */
[----:B------:R-:W2:Y:S04]  /*0360*/  LDS R27, [R17+0x80] ;  /* 0x00008000111b7984 */ /* 0x000ea80000000800 */
[----:B------:R-:W3:Y:S04]  /*0370*/  LDS R32, [R17+0xc0] ;  /* 0x0000c00011207984 */ /* 0x000ee80000000800 */
[----:B------:R-:W-:Y:S01]  /*0380*/  LDS R33, [R17+0x200] ;  /* 0x0002000011217984 */ /* 0x000fe20000000800 */
[----:B0-----:R-:W-:-:S03]  /*0390*/  IMAD R34, R12, R10, R25 ;  /* 0x0000000a0c227224 */ /* 0x001fc600078e0219 */
[----:B------:R-:W-:Y:S04]  /*03a0*/  LDS R25, [R17+0x100] ;  /* 0x0001000011197984 */ /* 0x000fe80000000800 */
[----:B------:R-:W0:Y:S04]  /*03b0*/  LDS.128 R8, [R7+0x10] ;  /* 0x0000100007087984 */ /* 0x000e280000000c00 */
[----:B------:R-:W4:Y:S01]  /*03c0*/  LDS R12, [R17+0x140] ;  /* 0x00014000110c7984 */ /* 0x000f220000000800 */
[----:B-1----:R-:W-:-:S03]  /*03d0*/  IMAD R13, R36, R13, R34 ;  /* 0x0000000d240d7224 */ /* 0x002fc600078e0222 */
[----:B------:R-:W-:Y:S01]  /*03e0*/  LDS R34, [R17+0x240] ;  /* 0x0002400011227984 */ /* 0x000fe20000000800 */
[----:B--2---:R-:W-:-:S03]  /*03f0*/  IMAD R13, R27, R14, R13 ;  /* 0x0000000e1b0d7224 */ /* 0x004fc600078e020d */
[----:B------:R-:W1:Y:S01]  /*0400*/  LDS R27, [R17+0x180] ;  /* 0x00018000111b7984 */ /* 0x000e620000000800 */
[----:B---3--:R-:W-:-:S03]  /*0410*/  IMAD R13, R32, R15, R13 ;  /* 0x0000000f200d7224 */ /* 0x008fc600078e020d */
[----:B------:R-:W2:Y:S04]  /*0420*/  LDS R32, [R17+0x1c0] ;  /* 0x0001c00011207984 */ /* 0x000ea80000000800 */
[----:B------:R-:W-:Y:S01]  /*0430*/  LDS R36, [R17+0x340] ;  /* 0x0003400011247984 */ /* 0x000fe20000000800 */
[----:B0-----:R-:W-:-:S04]  /*0440*/  IMAD R8, R8, R25, R13 ;  /* 0x0000001908087224 */ /* 0x001fc800078e020d */
[----:B----4-:R-:W-:Y:S02]  /*0450*/  IMAD R25, R12, R9, R8 ;  /* 0x000000090c197224 */ /* 0x010fe400078e0208 */
[----:B------:R-:W0:Y:S04]  /*0460*/  LDS.128 R12, [R7+0x20] ;  /* 0x00002000070c7984 */ /* 0x000e280000000c00 */
[----:B------:R-:W3:Y:S04]  /*0470*/  LDS R9, [R17+0x280] ;  /* 0x0002800011097984 */ /* 0x000ee80000000800 */
[----:B------:R-:W4:Y:S01]  /*0480*/  LDS R8, [R17+0x2c0] ;  /* 0x0002c00011087984 */ /* 0x000f220000000800 */
[----:B-1----:R-:W-:-:S03]  /*0490*/  IMAD R10, R27, R10, R25 ;  /* 0x0000000a1b0a7224 */ /* 0x002fc600078e0219 */
[----:B------:R-:W-:Y:S01]  /*04a0*/  LDS R25, [R17+0x380] ;  /* 0x0003800011197984 */ /* 0x000fe20000000800 */
[----:B--2---:R-:W-:-:S04]  /*04b0*/  IMAD R11, R32, R11, R10 ;  /* 0x0000000b200b7224 */ /* 0x004fc800078e020a */
[----:B0-----:R-:W-:-:S04]  /*04c0*/  IMAD R12, R12, R33, R11 ;  /* 0x000000210c0c7224 */ /* 0x001fc800078e020b */
[----:B------:R-:W-:Y:S02]  /*04d0*/  IMAD R12, R34, R13, R12 ;  /* 0x0000000d220c7224 */ /* 0x000fe400078e020c */
[----:B------:R-:W-:Y:S02]  /*04e0*/  LDS R34, [R17+0x3c0] ;  /* 0x0003c00011227984 */ /* 0x000fe40000000800 */
[----:B---3--:R-:W-:Y:S02]  /*04f0*/  IMAD R12, R9, R14, R12 ;  /* 0x0000000e090c7224 */ /* 0x008fe400078e020c */
[----:B------:R-:W-:Y:S02]  /*0500*/  LDS R9, [R17+0x300] ;  /* 0x0003000011097984 */ /* 0x000fe40000000800 */
[----:B----4-:R-:W-:Y:S02]  /*0510*/  IMAD R8, R8, R15, R12 ;  /* 0x0000000f08087224 */ /* 0x010fe400078e020c */
[----:B------:R-:W0:Y:S01]  /*0520*/  LDS.128 R12, [R7+0x30] ;  /* 0x00003000070c7984 */ /* 0x000e220000000c00 */
[----:B------:R-:W-:Y:S01]  /*0530*/  BAR.SYNC.DEFER_BLOCKING 0x0 ;  /* 0x0000000000007b1d */ /* 0x000fe20000010000 */
[----:B------:R-:W-:-:S05]  /*0540*/  IMAD.WIDE R32, R26, 0x4, R30 ;  /* 0x000000041a207825 */ /* 0x000fca00078e021e */
[----:B------:R-:W2:Y:S04]  /*0550*/  LDG.E R35, desc[UR8][R28.64+0x40] ;  /* 0x000040081c237981 */ /* 0x000ea8000c1e1900 */
[----:B------:R-:W3:Y:S01]  /*0560*/  LDG.E R33, desc[UR8][R32.64] ;  /* 0x0000000820217981 */ /* 0x000ee2000c1e1900 */
[----:B0-----:R-:W-:-:S04]  /*0570*/  IMAD R12, R12, R9, R8 ;  /* 0x000000090c0c7224 */ /* 0x001fc800078e0208 */
[----:B------:R-:W-:-:S04]  /*0580*/  IMAD R12, R36, R13, R12 ;  /* 0x0000000d240c7224 */ /* 0x000fc800078e020c */
[----:B------:R-:W-:-:S04]  /*0590*/  IMAD R12, R25, R14, R12 ;  /* 0x0000000e190c7224 */ /* 0x000fc800078e020c */
[----:B------:R-:W-:Y:S01]  /*05a0*/  IMAD R12, R34, R15, R12 ;  /* 0x0000000f220c7224 */ /* 0x000fe200078e020c */
        /* <DEDUP_REMOVED lines=20> */
[----:B0-----:R-:W-:-:S03]  /*06f0*/  IMAD R9, R12, R27, R9 ;  /* 0x0000001b0c097224 */ /* 0x001fc600078e0209 */
[----:B------:R-:W-:Y:S01]  /*0700*/  LDS R12, [R17+0x2c0] ;  /* 0x0002c000110c7984 */ /* 0x000fe20000000800 */
[----:B----4-:R-:W-:-:S03]  /*0710*/  IMAD R27, R8, R13, R9 ;  /* 0x0000000d081b7224 */ /* 0x010fc600078e0209 */
[----:B------:R-:W0:Y:S04]  /*0720*/  LDS.128 R8, [R7+0x20] ;  /* 0x0000200007087984 */ /* 0x000e280000000c00 */
[----:B------:R-:W3:Y:S01]  /*0730*/  LDS R13, [R17+0x280] ;  /* 0x00028000110d7984 */ /* 0x000ee20000000800 */
        /* <DEDUP_REMOVED lines=8> */
[----:B------:R-:W-:Y:S02]  /*07c0*/  IMAD R12, R12, R11, R8 ;  /* 0x0000000b0c0c7224 */ /* 0x000fe400078e0208 */
        /* <DEDUP_REMOVED lines=8> */
[----:B------:R-:W-:Y:S02]  /*0850*/  IMAD R8, R34, R11, R8 ;  /* 0x0000000b22087224 */ /* 0x000fe400078e0208 */
[----:B------:R-:W-:Y:S01]  /*0860*/  IMAD.WIDE R30, R22, 0x4, R30 ;  /* 0x00000004161e7825 */ /* 0x000fe200078e021e */
        /* <DEDUP_REMOVED lines=8> */
[----:B------:R-:W-:Y:S04]  /*08f0*/  LDS R32, [R17+0x140] ;  /* 0x0001400011207984 */ /* 0x000fe80000000800 */
[----:B------:R-:W-:Y:S01]  /*0900*/  LDS R33, [R17+0x200] ;  /* 0x0002000011217984 */ /* 0x000fe20000000800 */
[----:B0-----:R-:W-:-:S03]  /*0910*/  IMAD R12, R12, R27, R8 ;  /* 0x0000001b0c0c7224 */ /* 0x001fc600078e0208 */
[----:B------:R-:W-:Y:S04]  /*0920*/  LDS R27, [R17+0x100] ;  /* 0x00010000111b7984 */ /* 0x000fe80000000800 */
[----:B------:R-:W0:Y:S01]  /*0930*/  LDS.128 R8, [R7+0x10] ;  /* 0x0000100007087984 */ /* 0x000e220000000c00 */
[----:B-1----:R-:W-:-:S03]  /*0940*/  IMAD R12, R36, R13, R12 ;  /* 0x0000000d240c7224 */ /* 0x002fc600078e020c */
[----:B------:R-:W-:Y:S01]  /*0950*/  LDS R36, [R17+0x340] ;  /* 0x0003400011247984 */ /* 0x000fe20000000800 */
[----:B--2---:R-:W-:-:S03]  /*0960*/  IMAD R12, R25, R14, R12 ;  /* 0x0000000e190c7224 */ /* 0x004fc600078e020c */
[----:B------:R-:W1:Y:S01]  /*0970*/  LDS R25, [R17+0x180] ;  /* 0x0001800011197984 */ /* 0x000e620000000800 */
[----:B---3--:R-:W-:-:S03]  /*0980*/  IMAD R12, R34, R15, R12 ;  /* 0x0000000f220c7224 */ /* 0x008fc600078e020c */
[----:B------:R-:W2:Y:S01]  /*0990*/  LDS R34, [R17+0x1c0] ;  /* 0x0001c00011227984 */ /* 0x000ea20000000800 */
[----:B0-----:R-:W-:-:S03]  /*09a0*/  IMAD R27, R8, R27, R12 ;  /* 0x0000001b081b7224 */ /* 0x001fc600078e020c */
[----:B------:R-:W0:Y:S04]  /*09b0*/  LDS.128 R12, [R7+0x20] ;  /* 0x00002000070c7984 */ /* 0x000e280000000c00 */
[----:B------:R-:W3:Y:S01]  /*09c0*/  LDS R8, [R17+0x240] ;  /* 0x0002400011087984 */ /* 0x000ee20000000800 */
[----:B------:R-:W-:-:S03]  /*09d0*/  IMAD R9, R32, R9, R27 ;  /* 0x0000000920097224 */ /* 0x000fc600078e021b */
[----:B------:R-:W-:Y:S01]  /*09e0*/  LDS R27, [R17+0x380] ;  /* 0x00038000111b7984 */ /* 0x000fe20000000800 */
[----:B-1----:R-:W-:-:S03]  /*09f0*/  IMAD R9, R25, R10, R9 ;  /* 0x0000000a19097224 */ /* 0x002fc600078e0209 */
[----:B------:R-:W1:Y:S01]  /*0a00*/  LDS R25, [R17+0x280] ;  /* 0x0002800011197984 */ /* 0x000e620000000800 */
[----:B--2---:R-:W-:-:S03]  /*0a10*/  IMAD R9, R34, R11, R9 ;  /* 0x0000000b22097224 */ /* 0x004fc600078e0209 */
[----:B------:R-:W-:Y:S01]  /*0a20*/  LDS R34, [R17+0x3c0] ;  /* 0x0003c00011227984 */ /* 0x000fe20000000800 */
[----:B0-----:R-:W-:-:S03]  /*0a30*/  IMAD R9, R12, R33, R9 ;  /* 0x000000210c097224 */ /* 0x001fc600078e0209 */
[----:B------:R-:W0:Y:S01]  /*0a40*/  LDS R12, [R17+0x2c0] ;  /* 0x0002c000110c7984 */ /* 0x000e220000000800 */
[----:B---3--:R-:W-:-:S03]  /*0a50*/  IMAD R13, R8, R13, R9 ;  /* 0x0000000d080d7224 */ /* 0x008fc600078e0209 */
[----:B------:R-:W-:Y:S04]  /*0a60*/  LDS R33, [R17+0x300] ;  /* 0x0003000011217984 */ /* 0x000fe80000000800 */
[----:B------:R-:W2:Y:S01]  /*0a70*/  LDS.128 R8, [R7+0x30] ;  /* 0x0000300007087984 */ /* 0x000ea20000000c00 */
[----:B------:R-:W-:Y:S06]  /*0a80*/  BAR.SYNC.DEFER_BLOCKING 0x0 ;  /* 0x0000000000007b1d */ /* 0x000fec0000010000 */
[----:B------:R-:W3:Y:S04]  /*0a90*/  LDG.E R29, desc[UR8][R28.64+0xc0] ;  /* 0x0000c0081c1d7981 */ /* 0x000ee8000c1e1900 */
[----:B------:R-:W4:Y:S01]  /*0aa0*/  LDG.E R35, desc[UR8][R30.64] ;  /* 0x000000081e237981 */ /* 0x000f22000c1e1900 */
[----:B-1----:R-:W-:-:S04]  /*0ab0*/  IMAD R14, R25, R14, R13 ;  /* 0x0000000e190e7224 */ /* 0x002fc800078e020d */
[----:B0-----:R-:W-:-:S04]  /*0ac0*/  IMAD R32, R12, R15, R14 ;  /* 0x0000000f0c207224 */ /* 0x001fc800078e020e */
[----:B--2---:R-:W-:-:S04]  /*0ad0*/  IMAD R8, R8, R33, R32 ;  /* 0x0000002108087224 */ /* 0x004fc800078e0220 */
[----:B------:R-:W-:-:S04]  /*0ae0*/  IMAD R8, R36, R9, R8 ;  /* 0x0000000924087224 */ /* 0x000fc800078e0208 */
[----:B------:R-:W-:-:S04]  /*0af0*/  IMAD R8, R27, R10, R8 ;  /* 0x0000000a1b087224 */ /* 0x000fc800078e0208 */
[----:B------:R-:W-:Y:S01]  /*0b00*/  IMAD R34, R34, R11, R8 ;  /* 0x0000000b22227224 */ /* 0x000fe200078e0208 */
[----:B------:R-:W-:-:S04]  /*0b10*/  IADD3 R19, PT, PT, R19, 0x4, RZ ;  /* 0x0000000413137810 */ /* 0x000fc80007ffe0ff */
[----:B------:R-:W-:Y:S01]  /*0b20*/  ISETP.NE.AND P1, PT, R19, RZ, PT ;  /* 0x000000ff1300720c */ /* 0x000fe20003f25270 */
[----:B------:R-:W-:Y:S01]  /*0b30*/  UIADD3 UR4, UPT, UPT, UR4, 0x40, URZ ;  /* 0x0000004004047890 */ /* 0x000fe2000fffe0ff */
[----:B------:R-:W-:Y:S02]  /*0b40*/  IADD3 R21, PT, PT, R21, 0x40, RZ ;  /* 0x0000004015157810 */ /* 0x000fe40007ffe0ff */
[C---:B------:R-:W-:Y:S02]  /*0b50*/  LEA R26, R3.reuse, R26, 0x6 ;  /* 0x0000001a031a7211 */ /* 0x040fe400078e30ff */
[C---:B------:R-:W-:Y:S02]  /*0b60*/  LEA R24, R3.reuse, R24, 0x6 ;  /* 0x0000001803187211 */ /* 0x040fe400078e30ff */
[C---:B------:R-:W-:Y:S02]  /*0b70*/  LEA R22, R3.reuse, R22, 0x6 ;  /* 0x0000001603167211 */ /* 0x040fe400078e30ff */
[----:B------:R-:W-:Y:S01]  /*0b80*/  LEA R20, R3, R20, 0x6 ;  /* 0x0000001403147211 */ /* 0x000fe200078e30ff */
[----:B---3--:R-:W-:Y:S04]  /*0b90*/  STS [R18], R29 ;  /* 0x0000001d12007388 */ /* 0x008fe80000000800 */
[----:B----4-:R-:W-:Y:S01]  /*0ba0*/  STS [R16], R35 ;  /* 0x0000002310007388 */ /* 0x010fe20000000800 */
[----:B------:R-:W-:Y:S06]  /*0bb0*/  BAR.SYNC.DEFER_BLOCKING 0x0 ;  /* 0x0000000000007b1d */ /* 0x000fec0000010000 */
[----:B------:R-:W-:Y:S04]  /*0bc0*/  LDS R25, [R17] ;  /* 0x0000000011197984 */ /* 0x000fe80000000800 */
[----:B------:R-:W0:Y:S04]  /*0bd0*/  LDS.128 R12, [R7] ;  /* 0x00000000070c7984 */ /* 0x000e280000000c00 */
[----:B------:R-:W1:Y:S04]  /*0be0*/  LDS R32, [R17+0x40] ;  /* 0x0000400011207984 */ /* 0x000e680000000800 */
[----:B------:R-:W2:Y:S04]  /*0bf0*/  LDS R31, [R17+0x80] ;  /* 0x00008000111f7984 */ /* 0x000ea80000000800 */
[----:B------:R-:W3:Y:S04]  /*0c00*/  LDS R36, [R17+0xc0] ;  /* 0x0000c00011247984 */ /* 0x000ee80000000800 */
[----:B------:R-:W-:Y:S04]  /*0c10*/  LDS R29, [R17+0x100] ;  /* 0x00010000111d7984 */ /* 0x000fe80000000800 */
[----:B------:R-:W4:Y:S04]  /*0c20*/  LDS.128 R8, [R7+0x10] ;  /* 0x0000100007087984 */ /* 0x000f280000000c00 */
[----:B------:R-:W5:Y:S04]  /*0c30*/  LDS R28, [R17+0x140] ;  /* 0x00014000111c7984 */ /* 0x000f680000000800 */
[----:B------:R-:W5:Y:S04]  /*0c40*/  LDS R27, [R17+0x180] ;  /* 0x00018000111b7984 */ /* 0x000f680000000800 */
[----:B------:R-:W5:Y:S01]  /*0c50*/  LDS R30, [R17+0x1c0] ;  /* 0x0001c000111e7984 */ /* 0x000f620000000800 */
[----:B0-----:R-:W-:-:S03]  /*0c60*/  IMAD R12, R12, R25, R34 ;  /* 0x000000190c0c7224 */ /* 0x001fc600078e0222 */
[----:B------:R-:W-:Y:S01]  /*0c70*/  LDS R25, [R17+0x200] ;  /* 0x0002000011197984 */ /* 0x000fe20000000800 */
[----:B-1----:R-:W-:-:S03]  /*0c80*/  IMAD R12, R32, R13, R12 ;  /* 0x0000000d200c7224 */ /* 0x002fc600078e020c */
[----:B------:R-:W-:Y:S01]  /*0c90*/  LDS R32, [R17+0x240] ;  /* 0x0002400011207984 */ /* 0x000fe20000000800 */
[----:B--2---:R-:W-:-:S03]  /*0ca0*/  IMAD R12, R31, R14, R12 ;  /* 0x0000000e1f0c7224 */ /* 0x004fc600078e020c */
[----:B------:R-:W-:Y:S01]  /*0cb0*/  LDS R31, [R17+0x300] ;  /* 0x00030000111f7984 */ /* 0x000fe20000000800 */
[----:B---3--:R-:W-:-:S03]  /*0cc0*/  IMAD R36, R36, R15, R12 ;  /* 0x0000000f24247224 */ /* 0x008fc600078e020c */
[----:B------:R-:W0:Y:S04]  /*0cd0*/  LDS.128 R12, [R7+0x20] ;  /* 0x00002000070c7984 */ /* 0x000e280000000c00 */
[----:B------:R-:W-:Y:S01]  /*0ce0*/  LDS R34, [R17+0x340] ;  /* 0x0003400011227984 */ /* 0x000fe20000000800 */
[----:B----4-:R-:W-:-:S03]  /*0cf0*/  IMAD R8, R8, R29, R36 ;  /* 0x0000001d08087224 */ /* 0x010fc600078e0224 */
[----:B------:R-:W1:Y:S01]  /*0d00*/  LDS R29, [R17+0x280] ;  /* 0x00028000111d7984 */ /* 0x000e620000000800 */
[----:B-----5:R-:W-:-:S03]  /*0d10*/  IMAD R8, R28, R9, R8 ;  /* 0x000000091c087224 */ /* 0x020fc600078e0208 */
[----:B------:R-:W2:Y:S01]  /*0d20*/  LDS R28, [R17+0x2c0] ;  /* 0x0002c000111c7984 */ /* 0x000ea20000000800 */
[----:B------:R-:W-:-:S03]  /*0d30*/  IMAD R8, R27, R10, R8 ;  /* 0x0000000a1b087224 */ /* 0x000fc600078e0208 */
[----:B------:R-:W-:Y:S01]  /*0d40*/  LDS R27, [R17+0x380] ;  /* 0x00038000111b7984 */ /* 0x000fe20000000800 */
[----:B------:R-:W-:-:S03]  /*0d50*/  IMAD R33, R30, R11, R8 ;  /* 0x0000000b1e217224 */ /* 0x000fc600078e0208 */
[----:B------:R-:W3:Y:S04]  /*0d60*/  LDS.128 R8, [R7+0x30] ;  /* 0x0000300007087984 */ /* 0x000ee80000000c00 */
[----:B------:R-:W4:Y:S01]  /*0d70*/  LDS R30, [R17+0x3c0] ;  /* 0x0003c000111e7984 */ /* 0x000f220000000800 */
[----:B0-----:R-:W-:-:S04]  /*0d80*/  IMAD R12, R12, R25, R33 ;  /* 0x000000190c0c7224 */ /* 0x001fc800078e0221 */
[----:B------:R-:W-:-:S04]  /*0d90*/  IMAD R12, R32, R13, R12 ;  /* 0x0000000d200c7224 */ /* 0x000fc800078e020c */
[----:B-1----:R-:W-:-:S04]  /*0da0*/  IMAD R12, R29, R14, R12 ;  /* 0x0000000e1d0c7224 */ /* 0x002fc800078e020c */
[----:B--2---:R-:W-:-:S04]  /*0db0*/  IMAD R12, R28, R15, R12 ;  /* 0x0000000f1c0c7224 */ /* 0x004fc800078e020c */
[----:B---3--:R-:W-:-:S04]  /*0dc0*/  IMAD R8, R8, R31, R12 ;  /* 0x0000001f08087224 */ /* 0x008fc800078e020c */
[----:B------:R-:W-:-:S04]  /*0dd0*/  IMAD R8, R34, R9, R8 ;  /* 0x0000000922087224 */ /* 0x000fc800078e0208 */
[----:B------:R-:W-:-:S04]  /*0de0*/  IMAD R8, R27, R10, R8 ;  /* 0x0000000a1b087224 */ /* 0x000fc800078e0208 */
[----:B----4-:R-:W-:Y:S01]  /*0df0*/  IMAD R25, R30, R11, R8 ;  /* 0x0000000b1e197224 */ /* 0x010fe200078e0208 */
[----:B------:R-:W-:Y:S06]  /*0e00*/  BAR.SYNC.DEFER_BLOCKING 0x0 ;  /* 0x0000000000007b1d */ /* 0x000fec0000010000 */
[----:B------:R-:W-:Y:S05]  /*0e10*/  @P1 BRA `(.L_x_2) ;  /* 0xfffffff400201947 */ /* 0x000fea000383ffff */
.L_x_1:
[----:B------:R-:W-:Y:S05]  /*0e20*/  @!P0 BRA `(.L_x_0) ;  /* 0x0000000800808947 */ /* 0x000fea0003800000 */
[----:B------:R-:W-:Y:S01]  /*0e30*/  ISETP.NE.AND P1, PT, R6, 0x1, PT ;  /* 0x000000010600780c */ /* 0x000fe20003f25270 */
[----:B------:R-:W-:Y:S01]  /*0e40*/  IMAD R6, R4, R3, R2 ;  /* 0x0000000304067224 */ /* 0x000fe200078e0202 */
[----:B------:R-:W-:Y:S02]  /*0e50*/  LOP3.LUT P0, RZ, R23, 0x10, RZ, 0xc0, !PT ;  /* 0x0000001017ff7812 */ /* 0x000fe4000780c0ff */
[----:B------:R-:W-:-:S09]  /*0e60*/  LEA R20, R5, R2, 0x4 ;  /* 0x0000000205147211 */ /* 0x000fd200078e20ff */
[----:B------:R-:W-:Y:S05]  /*0e70*/  @!P1 BRA `(.L_x_3) ;  /* 0x0000000400909947 */ /* 0x000fea0003800000 */
[----:B------:R-:W0:Y:S01]  /*0e80*/  LDC.64 R22, c[0x0][0x380] ;  /* 0x0000e000ff167b82 */ /* 0x000e220000000a00 */
[----:B------:R-:W-:Y:S02]  /*0e90*/  IADD3 R18, PT, PT, R0, UR4, RZ ;  /* 0x0000000400127c10 */ /* 0x000fe4000fffe0ff */
[----:B------:R-:W-:-:S03]  /*0ea0*/  IADD3 R9, PT, PT, R6, UR4, RZ ;  /* 0x0000000406097c10 */ /* 0x000fc6000fffe0ff */
[----:B------:R-:W-:Y:S02]  /*0eb0*/  IMAD R13, R18, R3, R20 ;  /* 0x00000003120d7224 */ /* 0x000fe400078e0214 */
[----:B------:R-:W1:Y:S01]  /*0ec0*/  LDC.64 R16, c[0x0][0x388] ;  /* 0x0000e200ff107b82 */ /* 0x000e620000000a00 */
[----:B0-----:R-:W-:-:S05]  /*0ed0*/  IMAD.WIDE R22, R9, 0x4, R22 ;  /* 0x0000000409167825 */ /* 0x001fca00078e0216 */
[----:B------:R-:W2:Y:S01]  /*0ee0*/  LDG.E R19, desc[UR8][R22.64] ;  /* 0x0000000816137981 */ /* 0x000ea2000c1e1900 */
[----:B-1----:R-:W-:-:S05]  /*0ef0*/  IMAD.WIDE R12, R13, 0x4, R16 ;  /* 0x000000040d0c7825 */ /* 0x002fca00078e0210 */
[----:B------:R-:W3:Y:S01]  /*0f00*/  LDG.E R27, desc[UR8][R12.64] ;  /* 0x000000080c1b7981 */ /* 0x000ee2000c1e1900 */
[----:B------:R-:W-:-:S04]  /*0f10*/  UIADD3 UR7, UPT, UPT, UR5, 0x400, URZ ;  /* 0x0000040005077890 */ /* 0x000fc8000fffe0ff */
[----:B------:R-:W-:Y:S01]  /*0f20*/  ULEA UR7, UR6, UR7, 0x18 ;  /* 0x0000000706077291 */ /* 0x000fe2000f8ec0ff */
[----:B------:R-:W-:-:S05]  /*0f30*/  LEA R30, R2, R7, 0x2 ;  /* 0x00000007021e7211 */ /* 0x000fca00078e10ff */
[----:B------:R-:W-:-:S04]  /*0f40*/  LEA R21, R2, UR7, 0x2 ;  /* 0x0000000702157c11 */ /* 0x000fc8000f8e10ff */
[----:B------:R-:W-:Y:S02]  /*0f50*/  LEA R32, R0, R21, 0x6 ;  /* 0x0000001500207211 */ /* 0x000fe400078e30ff */
[----:B------:R-:W-:Y:S01]  /*0f60*/  IADD3 R18, PT, PT, R18, 0x10, RZ ;  /* 0x0000001012127810 */ /* 0x000fe20007ffe0ff */
        /* <DEDUP_REMOVED lines=12> */
[----:B------:R-:W5:Y:S04]  /*1030*/  LDS R24, [R21+0x1c0] ;  /* 0x0001c00015187984 */ /* 0x000f680000000800 */
[----:B------:R-:W-:Y:S01]  /*1040*/  LDS R27, [R21+0x200] ;  /* 0x00020000151b7984 */ /* 0x000fe20000000800 */
[----:B0-----:R-:W-:-:S03]  /*1050*/  IMAD R8, R8, R28, R25 ;  /* 0x0000001c08087224 */ /* 0x001fc600078e0219 */
[----:B------:R-:W-:Y:S01]  /*1060*/  LDS R36, [R21+0x240] ;  /* 0x0002400015247984 */ /* 0x000fe20000000800 */
[----:B-1----:R-:W-:-:S03]  /*1070*/  IMAD R9, R29, R9, R8 ;  /* 0x000000091d097224 */ /* 0x002fc600078e0208 */
[----:B------:R-:W-:Y:S01]  /*1080*/  LDS R28, [R21+0x3c0] ;  /* 0x0003c000151c7984 */ /* 0x000fe20000000800 */
[----:B--2---:R-:W-:-:S03]  /*1090*/  IMAD R10, R31, R10, R9 ;  /* 0x0000000a1f0a7224 */ /* 0x004fc600078e0209 */
[----:B------:R-:W-:Y:S01]  /*10a0*/  LDS R29, [R21+0x300] ;  /* 0x00030000151d7984 */ /* 0x000fe20000000800 */
[----:B---3--:R-:W-:-:S03]  /*10b0*/  IMAD R11, R33, R11, R10 ;  /* 0x0000000b210b7224 */ /* 0x008fc600078e020a */
[----:B------:R-:W-:Y:S04]  /*10c0*/  LDS R31, [R21+0x380] ;  /* 0x00038000151f7984 */ /* 0x000fe80000000800 */
[----:B------:R-:W-:Y:S01]  /*10d0*/  LDS R33, [R21+0x280] ;  /* 0x0002800015217984 */ /* 0x000fe20000000800 */
[----:B----4-:R-:W-:-:S03]  /*10e0*/  IMAD R11, R12, R34, R11 ;  /* 0x000000220c0b7224 */ /* 0x010fc600078e020b */
[----:B------:R-:W-:Y:S01]  /*10f0*/  LDS R34, [R21+0x2c0] ;  /* 0x0002c00015227984 */ /* 0x000fe20000000800 */
[----:B-----5:R-:W-:Y:S02]  /*1100*/  IMAD R11, R26, R13, R11 ;  /* 0x0000000d1a0b7224 */ /* 0x020fe400078e020b */
[----:B------:R-:W-:Y:S01]  /*1110*/  IMAD R13, R18, R3, R20 ;  /* 0x00000003120d7224 */ /* 0x000fe200078e0214 */
[----:B------:R-:W-:Y:S01]  /*1120*/  LDS R26, [R21+0x340] ;  /* 0x00034000151a7984 */ /* 0x000fe20000000800 */
[----:B------:R-:W-:Y:S02]  /*1130*/  IMAD R11, R19, R14, R11 ;  /* 0x0000000e130b7224 */ /* 0x000fe400078e020b */
[----:B------:R-:W-:Y:S02]  /*1140*/  IMAD.WIDE R12, R13, 0x4, R16 ;  /* 0x000000040d0c7825 */ /* 0x000fe400078e0210 */
[----:B------:R-:W-:Y:S02]  /*1150*/  LDS.128 R16, [R7+0x30] ;  /* 0x0000300007107984 */ /* 0x000fe40000000c00 */
[----:B------:R-:W-:-:S02]  /*1160*/  IMAD R35, R24, R15, R11 ;  /* 0x0000000f18237224 */ /* 0x000fc400078e020b */
[----:B------:R-:W0:Y:S01]  /*1170*/  LDS.128 R8, [R7+0x20] ;  /* 0x0000200007087984 */ /* 0x000e220000000c00 */
[----:B------:R-:W-:Y:S06]  /*1180*/  BAR.SYNC.DEFER_BLOCKING 0x0 ;  /* 0x0000000000007b1d */ /* 0x000fec0000010000 */
[----:B------:R-:W2:Y:S04]  /*1190*/  LDG.E R23, desc[UR8][R22.64+0x40] ;  /* 0x0000400816177981 */ /* 0x000ea8000c1e1900 */
[----:B------:R-:W3:Y:S01]  /*11a0*/  LDG.E R37, desc[UR8][R12.64] ;  /* 0x000000080c257981 */ /* 0x000ee2000c1e1900 */
[----:B0-----:R-:W-:-:S04]  /*11b0*/  IMAD R8, R8, R27, R35 ;  /* 0x0000001b08087224 */ /* 0x001fc800078e0223 */
[----:B------:R-:W-:-:S04]  /*11c0*/  IMAD R8, R36, R9, R8 ;  /* 0x0000000924087224 */ /* 0x000fc800078e0208 */
[----:B------:R-:W-:-:S04]  /*11d0*/  IMAD R8, R33, R10, R8 ;  /* 0x0000000a21087224 */ /* 0x000fc800078e0208 */
[----:B------:R-:W-:-:S04]  /*11e0*/  IMAD R34, R34, R11, R8 ;  /* 0x0000000b22227224 */ /* 0x000fc800078e0208 */
[----:B------:R-:W-:-:S04]  /*11f0*/  IMAD R16, R16, R29, R34 ;  /* 0x0000001d10107224 */ /* 0x000fc800078e0222 */
[----:B------:R-:W-:-:S04]  /*1200*/  IMAD R16, R26, R17, R16 ;  /* 0x000000111a107224 */ /* 0x000fc800078e0210 */
[----:B------:R-:W-:-:S04]  /*1210*/  IMAD R16, R31, R18, R16 ;  /* 0x000000121f107224 */ /* 0x000fc800078e0210 */
[----:B------:R-:W-:Y:S01]  /*1220*/  IMAD R28, R28, R19, R16 ;  /* 0x000000131c1c7224 */ /* 0x000fe200078e0210 */
[----:B------:R-:W-:Y:S01]  /*1230*/  UIADD3 UR4, UPT, UPT, UR4, 0x20, URZ ;  /* 0x0000002004047890 */ /* 0x000fe2000fffe0ff */
        /* <DEDUP_REMOVED lines=13> */
[----:B------:R-:W-:Y:S04]  /*1310*/  LDS R31, [R21+0x200] ;  /* 0x00020000151f7984 */ /* 0x000fe80000000800 */
[----:B------:R-:W5:Y:S01]  /*1320*/  LDS.128 R16, [R7+0x20] ;  /* 0x0000200007107984 */ /* 0x000f620000000c00 */
[----:B0-----:R-:W-:-:S03]  /*1330*/  IMAD R12, R12, R25, R28 ;  /* 0x000000190c0c7224 */ /* 0x001fc600078e021c */
[----:B------:R-:W0:Y:S01]  /*1340*/  LDS R28, [R21+0x240] ;  /* 0x00024000151c7984 */ /* 0x000e220000000800 */
[----:B-1----:R-:W-:-:S03]  /*1350*/  IMAD R12, R24, R13, R12 ;  /* 0x0000000d180c7224 */ /* 0x002fc600078e020c */
[----:B------:R-:W1:Y:S01]  /*1360*/  LDS R25, [R21+0x280] ;  /* 0x0002800015197984 */ /* 0x000e620000000800 */
[----:B--2---:R-:W-:-:S03]  /*1370*/  IMAD R12, R27, R14, R12 ;  /* 0x0000000e1b0c7224 */ /* 0x004fc600078e020c */
[----:B------:R-:W2:Y:S01]  /*1380*/  LDS R24, [R21+0x2c0] ;  /* 0x0002c00015187984 */ /* 0x000ea20000000800 */
[----:B---3--:R-:W-:-:S03]  /*1390*/  IMAD R32, R22, R15, R12 ;  /* 0x0000000f16207224 */ /* 0x008fc600078e020c */
[----:B------:R-:W-:Y:S04]  /*13a0*/  LDS R27, [R21+0x300] ;  /* 0x00030000151b7984 */ /* 0x000fe80000000800 */
[----:B------:R-:W3:Y:S01]  /*13b0*/  LDS.128 R12, [R7+0x30] ;  /* 0x00003000070c7984 */ /* 0x000ee20000000c00 */
[----:B----4-:R-:W-:-:S03]  /*13c0*/  IMAD R8, R8, R23, R32 ;  /* 0x0000001708087224 */ /* 0x010fc600078e0220 */
[----:B------:R-:W4:Y:S01]  /*13d0*/  LDS R22, [R21+0x340] ;  /* 0x0003400015167984 */ /* 0x000f220000000800 */
[----:B-----5:R-:W-:-:S03]  /*13e0*/  IMAD R9, R30, R9, R8 ;  /* 0x000000091e097224 */ /* 0x020fc600078e0208 */
[----:B------:R-:W5:Y:S04]  /*13f0*/  LDS R23, [R21+0x380] ;  /* 0x0003800015177984 */ /* 0x000f680000000800 */
[----:B------:R-:W5:Y:S01]  /*1400*/  LDS R8, [R21+0x3c0] ;  /* 0x0003c00015087984 */ /* 0x000f620000000800 */
[----:B------:R-:W-:-:S04]  /*1410*/  IMAD R9, R29, R10, R9 ;  /* 0x0000000a1d097224 */ /* 0x000fc800078e0209 */
[----:B------:R-:W-:-:S04]  /*1420*/  IMAD R9, R26, R11, R9 ;  /* 0x0000000b1a097224 */ /* 0x000fc800078e0209 */
[----:B------:R-:W-:-:S04]  /*1430*/  IMAD R9, R16, R31, R9 ;  /* 0x0000001f10097224 */ /* 0x000fc800078e0209 */
[----:B0-----:R-:W-:-:S04]  /*1440*/  IMAD R9, R28, R17, R9 ;  /* 0x000000111c097224 */ /* 0x001fc800078e0209 */
[----:B-1----:R-:W-:-:S04]  /*1450*/  IMAD R9, R25, R18, R9 ;  /* 0x0000001219097224 */ /* 0x002fc800078e0209 */
[----:B--2---:R-:W-:-:S04]  /*1460*/  IMAD R9, R24, R19, R9 ;  /* 0x0000001318097224 */ /* 0x004fc800078e0209 */
[----:B---3--:R-:W-:-:S04]  /*1470*/  IMAD R9, R12, R27, R9 ;  /* 0x0000001b0c097224 */ /* 0x008fc800078e0209 */
[----:B----4-:R-:W-:-:S04]  /*1480*/  IMAD R9, R22, R13, R9 ;  /* 0x0000000d16097224 */ /* 0x010fc800078e0209 */
[----:B-----5:R-:W-:-:S04]  /*1490*/  IMAD R9, R23, R14, R9 ;  /* 0x0000000e17097224 */ /* 0x020fc800078e0209 */
[----:B------:R-:W-:Y:S01]  /*14a0*/  IMAD R25, R8, R15, R9 ;  /* 0x0000000f08197224 */ /* 0x000fe200078e0209 */
[----:B------:R-:W-:Y:S06]  /*14b0*/  BAR.SYNC.DEFER_BLOCKING 0x0 ;  /* 0x0000000000007b1d */ /* 0x000fec0000010000 */
.L_x_3:
[----:B------:R-:W-:Y:S05]  /*14c0*/  @P0 BRA `(.L_x_0) ;  /* 0x0000000000d80947 */ /* 0x000fea0003800000 */
        /* <DEDUP_REMOVED lines=13> */
[----:B------:R-:W-:Y:S01]  /*15a0*/  LEA R19, R0, R27, 0x6 ;  /* 0x0000001b00137211 */ /* 0x000fe200078e30ff */
        /* <DEDUP_REMOVED lines=40> */
.L_x_0:
[----:B------:R-:W0:Y:S01]  /*1830*/  LDC.64 R6, c[0x0][0x390] ;  /* 0x0000e400ff067b82 */ /* 0x000e220000000a00 */
[----:B------:R-:W-:-:S05]  /*1840*/  LEA R2, R5, R2, 0x4 ;  /* 0x0000000205027211 */ /* 0x000fca00078e20ff */
[----:B------:R-:W-:-:S04]  /*1850*/  IMAD R3, R4, R3, R2 ;  /* 0x0000000304037224 */ /* 0x000fc800078e0202 */
[----:B0-----:R-:W-:-:S05]  /*1860*/  IMAD.WIDE R2, R3, 0x4, R6 ;  /* 0x0000000403027825 */ /* 0x001fca00078e0206 */
[----:B------:R-:W-:Y:S01]  /*1870*/  STG.E desc[UR8][R2.64], R25 ;  /* 0x0000001902007986 */ /* 0x000fe2000c101908 */
[----:B------:R-:W-:Y:S05]  /*1880*/  EXIT ;  /* 0x000000000000794d */ /* 0x000fea0003800000 */
.L_x_4:
[----:B------:R-:W-:-:S00]  /*1890*/  BRA `(.L_x_4) ;  /* 0xfffffffc00fc7947 */ /* 0x000fc0000383ffff */
[----:B------:R-:W-:-:S00]  /*18a0*/  NOP ;  /* 0x0000000000007918 */ /* 0x000fc00000000000 */
        /* <DEDUP_REMOVED lines=13> */
.L_x_5:


//--------------------- .nv.shared._Z14matrixMulTiledPiS_S_i --------------------------
	.section	.nv.shared._Z14matrixMulTiledPiS_S_i,"aw",@nobits
	.sectionflags	@""
	.align	4
.nv.shared._Z14matrixMulTiledPiS_S_i:
	.zero		3072


//--------------------- .nv.shared.reserved.0     --------------------------
	.section	.nv.shared.reserved.0,"aw",@nobits
	.weak		__nv_reservedSMEM_offset_0_alias
	.size		__nv_reservedSMEM_offset_0_alias, 0, 64
	.other		__nv_reservedSMEM_offset_0_alias,@"STO_CUDA_RESERVED_SHARED STV_DEFAULT"
__nv_reservedSMEM_offset_0_alias:
	.zero		0
	.zero		64


//--------------------- .nv.constant0._Z14matrixMulTiledPiS_S_i --------------------------
	.section	.nv.constant0._Z14matrixMulTiledPiS_S_i,"a",@progbits
	.sectionflags	@""
	.align	4
.nv.constant0._Z14matrixMulTiledPiS_S_i:
	.zero		924


//--------------------- SYMBOLS --------------------------

	.type		.nv.reservedSmem.offset0,@object
	.size		.nv.reservedSmem.offset0,0x4
	.type		.nv.reservedSmem.cap,@object
	.size		.nv.reservedSmem.cap,0x4
